//
// Generated by NVIDIA NVVM Compiler
//
// Compiler Build ID: CL-36424714
// Cuda compilation tools, release 13.0, V13.0.88
// Based on NVVM 20.0.0
//

.version 9.0
.target sm_100
.address_size 64

	// .globl	_Z15transformStringPcS_i

.visible .entry _Z15transformStringPcS_i(
	.param .u64 .ptr .align 1 _Z15transformStringPcS_i_param_0,
	.param .u64 .ptr .align 1 _Z15transformStringPcS_i_param_1,
	.param .u32 _Z15transformStringPcS_i_param_2
)
{
	.reg .pred 	%p<7>;
	.reg .b16 	%rs<6>;
	.reg .b32 	%r<37>;
	.reg .b64 	%rd<19>;

	ld.param.u64 	%rd10, [_Z15transformStringPcS_i_param_0];
	ld.param.u64 	%rd11, [_Z15transformStringPcS_i_param_1];
	ld.param.u32 	%r20, [_Z15transformStringPcS_i_param_2];
	cvta.to.global.u64 	%rd1, %rd11;
	cvta.to.global.u64 	%rd2, %rd10;
	mov.u32 	%r21, %ctaid.x;
	mov.u32 	%r22, %ntid.x;
	mov.u32 	%r23, %tid.x;
	mad.lo.s32 	%r1, %r21, %r22, %r23;
	setp.ge.s32 	%p1, %r1, %r20;
	@%p1 bra 	$L__BB0_8;
	mul.lo.s32 	%r2, %r20, %r1;
	add.s32 	%r24, %r1, -1;
	mul.lo.s32 	%r25, %r24, %r1;
	shr.u32 	%r26, %r25, 31;
	add.s32 	%r27, %r25, %r26;
	shr.s32 	%r28, %r27, 1;
	neg.s32 	%r3, %r28;
	sub.s32 	%r4, %r20, %r1;
	setp.lt.s32 	%p2, %r4, 1;
	@%p2 bra 	$L__BB0_8;
	and.b32  	%r5, %r4, 3;
	sub.s32 	%r30, %r1, %r20;
	setp.gt.u32 	%p3, %r30, -4;
	mov.b32 	%r34, 0;
	@%p3 bra 	$L__BB0_5;
	and.b32  	%r34, %r4, 2147483644;
	neg.s32 	%r33, %r34;
	add.s64 	%rd17, %rd2, 1;
	add.s64 	%rd4, %rd1, 3;
	add.s32 	%r32, %r3, %r2;
$L__BB0_4:
	cvt.s64.s32 	%rd12, %r32;
	add.s64 	%rd13, %rd4, %rd12;
	ld.global.u8 	%rs1, [%rd17+-1];
	st.global.u8 	[%rd13+-3], %rs1;
	ld.global.u8 	%rs2, [%rd17];
	st.global.u8 	[%rd13+-2], %rs2;
	ld.global.u8 	%rs3, [%rd17+1];
	st.global.u8 	[%rd13+-1], %rs3;
	ld.global.u8 	%rs4, [%rd17+2];
	st.global.u8 	[%rd13], %rs4;
	add.s32 	%r33, %r33, 4;
	add.s64 	%rd17, %rd17, 4;
	add.s32 	%r32, %r32, 4;
	setp.ne.s32 	%p4, %r33, 0;
	@%p4 bra 	$L__BB0_4;
$L__BB0_5:
	setp.eq.s32 	%p5, %r5, 0;
	@%p5 bra 	$L__BB0_8;
	add.s32 	%r31, %r34, %r3;
	add.s32 	%r36, %r31, %r2;
	cvt.u64.u32 	%rd14, %r34;
	add.s64 	%rd18, %rd2, %rd14;
	neg.s32 	%r35, %r5;
$L__BB0_7:
	.pragma "nounroll";
	cvt.s64.s32 	%rd15, %r36;
	add.s64 	%rd16, %rd1, %rd15;
	ld.global.u8 	%rs5, [%rd18];
	st.global.u8 	[%rd16], %rs5;
	add.s32 	%r36, %r36, 1;
	add.s64 	%rd18, %rd18, 1;
	add.s32 	%r35, %r35, 1;
	setp.ne.s32 	%p6, %r35, 0;
	@%p6 bra 	$L__BB0_7;
$L__BB0_8:
	ret;

}


// ===== COMPILED SASS (sm_100) =====

	.target	sm_100

	.elftype	@"ET_EXEC"


//--------------------- .note.nv.tkinfo           --------------------------
	.section	.note.nv.tkinfo,"",@"SHT_NOTE"
	.sectionflags	@"SHF_NOTE_NV_TKINFO"
	.tkinfo
        /*0018*/ 	.word	0x00000002
        /*0030*/ 	.string	""
        /*0030*/ 	.string	"ptxas"
        /*0030*/ 	.string	"Cuda compilation tools, release 13.0, V13.0.88"
        /*0030*/ 	.string	"Build cuda_13.0.r13.0/compiler.36424714_0"
        /*0030*/ 	.string	"-arch sm_100 -m 64 "



//--------------------- .note.nv.cuinfo           --------------------------
	.section	.note.nv.cuinfo,"",@"SHT_NOTE"
	.sectionflags	@"SHF_NOTE_NV_CUINFO"
        /*0018*/ 	.short	0x0002
        /*001a*/ 	.short	0x0064
        /*001c*/ 	.short	0x0082
	.zero		2


//--------------------- .nv.info                  --------------------------
	.section	.nv.info,"",@"SHT_CUDA_INFO"
	.align	4


	//----- nvinfo : EIATTR_REGCOUNT
	.align		4
        /*0000*/ 	.byte	0x04, 0x2f
        /*0002*/ 	.short	(.L_1 - .L_0)
	.align		4
.L_0:
        /*0004*/ 	.word	index@(_Z15transformStringPcS_i)
        /*0008*/ 	.word	0x0000001a


	//----- nvinfo : EIATTR_FRAME_SIZE
	.align		4
.L_1:
        /*000c*/ 	.byte	0x04, 0x11
        /*000e*/ 	.short	(.L_3 - .L_2)
	.align		4
.L_2:
        /*0010*/ 	.word	index@(_Z15transformStringPcS_i)
        /*0014*/ 	.word	0x00000000


	//----- nvinfo : EIATTR_MIN_STACK_SIZE
	.align		4
.L_3:
        /*0018*/ 	.byte	0x04, 0x12
        /*001a*/ 	.short	(.L_5 - .L_4)
	.align		4
.L_4:
        /*001c*/ 	.word	index@(_Z15transformStringPcS_i)
        /*0020*/ 	.word	0x00000000
.L_5:


//--------------------- .nv.compat                --------------------------
	.section	.nv.compat,"",@"SHT_CUDA_COMPAT_INFO"
	.align	4
        /*0000*/ 	.byte	0x02, 0x09, 0x00, 0x00, 0x02, 0x02, 0x01, 0x00, 0x02, 0x05, 0x05, 0x00, 0x03, 0x07, 0x01, 0x01
        /*0010*/ 	.byte	0x02, 0x03, 0x00, 0x00, 0x02, 0x06, 0x01, 0x00, 0x04, 0x0b, 0x08, 0x00, 0x09, 0x00, 0x00, 0x00
        /*0020*/ 	.byte	0x00, 0x00, 0x00, 0x00


//--------------------- .nv.info._Z15transformStringPcS_i --------------------------
	.section	.nv.info._Z15transformStringPcS_i,"",@"SHT_CUDA_INFO"
	.sectionflags	@""
	.align	4


	//----- nvinfo : EIATTR_CUDA_API_VERSION
	.align		4
        /*0000*/ 	.byte	0x04, 0x37
        /*0002*/ 	.short	(.L_7 - .L_6)
.L_6:
        /*0004*/ 	.word	0x00000082


	//----- nvinfo : EIATTR_KPARAM_INFO
	.align		4
.L_7:
        /*0008*/ 	.byte	0x04, 0x17
        /*000a*/ 	.short	(.L_9 - .L_8)
.L_8:
        /*000c*/ 	.word	0x00000000
        /*0010*/ 	.short	0x0002
        /*0012*/ 	.short	0x0010
        /*0014*/ 	.byte	0x00, 0xf0, 0x11, 0x00


	//----- nvinfo : EIATTR_KPARAM_INFO
	.align		4
.L_9:
        /*0018*/ 	.byte	0x04, 0x17
        /*001a*/ 	.short	(.L_11 - .L_10)
.L_10:
        /*001c*/ 	.word	0x00000000
        /*0020*/ 	.short	0x0001
        /*0022*/ 	.short	0x0008
        /*0024*/ 	.byte	0x00, 0xf5, 0x21, 0x00


	//----- nvinfo : EIATTR_KPARAM_INFO
	.align		4
.L_11:
        /*0028*/ 	.byte	0x04, 0x17
        /*002a*/ 	.short	(.L_13 - .L_12)
.L_12:
        /*002c*/ 	.word	0x00000000
        /*0030*/ 	.short	0x0000
        /*0032*/ 	.short	0x0000
        /*0034*/ 	.byte	0x00, 0xf5, 0x21, 0x00


	//----- nvinfo : EIATTR_SPARSE_MMA_MASK
	.align		4
.L_13:
        /*0038*/ 	.byte	0x03, 0x50
        /*003a*/ 	.short	0x0000


	//----- nvinfo : EIATTR_MAXREG_COUNT
	.align		4
        /*003c*/ 	.byte	0x03, 0x1b
        /*003e*/ 	.short	0x00ff


	//----- nvinfo : EIATTR_MERCURY_ISA_VERSION
	.align		4
        /*0040*/ 	.byte	0x03, 0x5f
        /*0042*/ 	.short	0x0101


	//----- nvinfo : EIATTR_VRC_CTA_INIT_COUNT
	.align		4
        /*0044*/ 	.byte	0x02, 0x4a
	.zero		1
	.zero		1


	//----- nvinfo : EIATTR_EXIT_INSTR_OFFSETS
	.align		4
        /*0048*/ 	.byte	0x04, 0x1c
        /*004a*/ 	.short	(.L_15 - .L_14)


	//   ....[0]....
.L_14:
        /*004c*/ 	.word	0x00000070


	//   ....[1]....
        /*0050*/ 	.word	0x000000b0


	//   ....[2]....
        /*0054*/ 	.word	0x00000340


	//   ....[3]....
        /*0058*/ 	.word	0x00000480


	//----- nvinfo : EIATTR_CRS_STACK_SIZE
	.align		4
.L_15:
        /*005c*/ 	.byte	0x04, 0x1e
        /*005e*/ 	.short	(.L_17 - .L_16)
.L_16:
        /*0060*/ 	.word	0x00000000


	//----- nvinfo : EIATTR_CBANK_PARAM_SIZE
	.align		4
.L_17:
        /*0064*/ 	.byte	0x03, 0x19
        /*0066*/ 	.short	0x0014


	//----- nvinfo : EIATTR_PARAM_CBANK
	.align		4
        /*0068*/ 	.byte	0x04, 0x0a
        /*006a*/ 	.short	(.L_19 - .L_18)
	.align		4
.L_18:
        /*006c*/ 	.word	index@(.nv.constant0._Z15transformStringPcS_i)
        /*0070*/ 	.short	0x0380
        /*0072*/ 	.short	0x0014


	//----- nvinfo : EIATTR_SW_WAR
	.align		4
.L_19:
        /*0074*/ 	.byte	0x04, 0x36
        /*0076*/ 	.short	(.L_21 - .L_20)
.L_20:
        /*0078*/ 	.word	0x00000008
.L_21:


//--------------------- .nv.callgraph             --------------------------
	.section	.nv.callgraph,"",@"SHT_CUDA_CALLGRAPH"
	.align	4
	.sectionentsize	8
	.align		4
        /*0000*/ 	.word	0x00000000
	.align		4
        /*0004*/ 	.word	0xffffffff
	.align		4
        /*0008*/ 	.word	0x00000000
	.align		4
        /*000c*/ 	.word	0xfffffffe
	.align		4
        /*0010*/ 	.word	0x00000000
	.align		4
        /*0014*/ 	.word	0xfffffffd
	.align		4
        /*0018*/ 	.word	0x00000000
	.align		4
        /*001c*/ 	.word	0xfffffffc


//--------------------- .text._Z15transformStringPcS_i --------------------------
	.section	.text._Z15transformStringPcS_i,"ax",@progbits
	.align	128
        .global         _Z15transformStringPcS_i
        .type           _Z15transformStringPcS_i,@function
        .size           _Z15transformStringPcS_i,(.L_x_5 - _Z15transformStringPcS_i)
        .other          _Z15transformStringPcS_i,@"STO_CUDA_ENTRY STV_DEFAULT"
_Z15transformStringPcS_i:
.text._Z15transformStringPcS_i:
[----:B------:R-:W-:Y:S01]  /*0000*/  LDC R1, c[0x0][0x37c] ;  /* 0x0000df00ff017b82 */ /* 0x000fe20000000800 */
[----:B------:R-:W0:Y:S07]  /*0010*/  S2R R3, SR_TID.X ;  /* 0x0000000000037919 */ /* 0x000e2e0000002100 */
[----:B------:R-:W0:Y:S01]  /*0020*/  S2UR UR4, SR_CTAID.X ;  /* 0x00000000000479c3 */ /* 0x000e220000002500 */
[----:B------:R-:W1:Y:S07]  /*0030*/  LDCU UR8, c[0x0][0x390] ;  /* 0x00007200ff0877ac */ /* 0x000e6e0008000800 */
[----:B------:R-:W0:Y:S02]  /*0040*/  LDC R0, c[0x0][0x360] ;  /* 0x0000d800ff007b82 */ /* 0x000e240000000800 */
[----:B0-----:R-:W-:-:S05]  /*0050*/  IMAD R0, R0, UR4, R3 ;  /* 0x0000000400007c24 */ /* 0x001fca000f8e0203 */
[----:B-1----:R-:W-:-:S13]  /*0060*/  ISETP.GE.AND P0, PT, R0, UR8, PT ;  /* 0x0000000800007c0c */ /* 0x002fda000bf06270 */
[----:B------:R-:W-:Y:S05]  /*0070*/  @P0 EXIT ;  /* 0x000000000000094d */ /* 0x000fea0003800000 */
[C---:B------:R-:W-:Y:S01]  /*0080*/  IADD3 R4, PT, PT, -R0.reuse, UR8, RZ ;  /* 0x0000000800047c10 */ /* 0x040fe2000fffe1ff */
[----:B------:R-:W-:-:S03]  /*0090*/  VIADD R3, R0, 0xffffffff ;  /* 0xffffffff00037836 */ /* 0x000fc60000000000 */
[----:B------:R-:W-:-:S13]  /*00a0*/  ISETP.GE.AND P0, PT, R4, 0x1, PT ;  /* 0x000000010400780c */ /* 0x000fda0003f06270 */
[----:B------:R-:W-:Y:S05]  /*00b0*/  @!P0 EXIT ;  /* 0x000000000000894d */ /* 0x000fea0003800000 */
[----:B------:R-:W-:Y:S01]  /*00c0*/  VIADD R2, R0, -UR8 ;  /* 0x8000000800027c36 */ /* 0x000fe20008000000 */
[----:B------:R-:W-:Y:S01]  /*00d0*/  LOP3.LUT R8, R4, 0x3, RZ, 0xc0, !PT ;  /* 0x0000000304087812 */ /* 0x000fe200078ec0ff */
[----:B------:R-:W-:Y:S01]  /*00e0*/  IMAD R3, R0, R3, RZ ;  /* 0x0000000300037224 */ /* 0x000fe200078e02ff */
[----:B------:R-:W0:Y:S01]  /*00f0*/  LDCU.64 UR6, c[0x0][0x358] ;  /* 0x00006b00ff0677ac */ /* 0x000e220008000a00 */
[----:B------:R-:W-:Y:S01]  /*0100*/  BSSY.RECONVERGENT B0, `(.L_x_0) ;  /* 0x0000023000007945 */ /* 0x000fe20003800200 */
[----:B------:R-:W-:Y:S01]  /*0110*/  ISETP.GT.U32.AND P1, PT, R2, -0x4, PT ;  /* 0xfffffffc0200780c */ /* 0x000fe20003f24070 */
[----:B------:R-:W-:Y:S01]  /*0120*/  IMAD.MOV.U32 R10, RZ, RZ, RZ ;  /* 0x000000ffff0a7224 */ /* 0x000fe200078e00ff */
[----:B------:R-:W-:Y:S02]  /*0130*/  LEA.HI R3, R3, R3, RZ, 0x1 ;  /* 0x0000000303037211 */ /* 0x000fe400078f08ff */
[----:B------:R-:W-:Y:S02]  /*0140*/  ISETP.NE.AND P0, PT, R8, RZ, PT ;  /* 0x000000ff0800720c */ /* 0x000fe40003f05270 */
[----:B------:R-:W-:-:S07]  /*0150*/  SHF.R.S32.HI R9, RZ, 0x1, R3 ;  /* 0x00000001ff097819 */ /* 0x000fce0000011403 */
[----:B------:R-:W-:Y:S05]  /*0160*/  @P1 BRA `(.L_x_1) ;  /* 0x0000000000701947 */ /* 0x000fea0003800000 */
[----:B------:R-:W1:Y:S01]  /*0170*/  LDCU.64 UR4, c[0x0][0x380] ;  /* 0x00007000ff0477ac */ /* 0x000e620008000a00 */
[----:B------:R-:W2:Y:S01]  /*0180*/  LDC.64 R2, c[0x0][0x388] ;  /* 0x0000e200ff027b82 */ /* 0x000ea20000000a00 */
[----:B------:R-:W-:Y:S01]  /*0190*/  LOP3.LUT R10, R4, 0x7ffffffc, RZ, 0xc0, !PT ;  /* 0x7ffffffc040a7812 */ /* 0x000fe200078ec0ff */
[----:B------:R-:W-:-:S04]  /*01a0*/  IMAD R13, R0, UR8, -R9 ;  /* 0x00000008000d7c24 */ /* 0x000fc8000f8e0a09 */
[----:B------:R-:W-:Y:S01]  /*01b0*/  IMAD.MOV R11, RZ, RZ, -R10 ;  /* 0x000000ffff0b7224 */ /* 0x000fe200078e0a0a */
[----:B-1----:R-:W-:-:S04]  /*01c0*/  UIADD3 UR4, UP0, UPT, UR4, 0x1, URZ ;  /* 0x0000000104047890 */ /* 0x002fc8000ff1e0ff */
[----:B------:R-:W-:Y:S02]  /*01d0*/  UIADD3.X UR5, UPT, UPT, URZ, UR5, URZ, UP0, !UPT ;  /* 0x00000005ff057290 */ /* 0x000fe400087fe4ff */
[----:B------:R-:W-:-:S04]  /*01e0*/  IMAD.U32 R12, RZ, RZ, UR4 ;  /* 0x00000004ff0c7e24 */ /* 0x000fc8000f8e00ff */
[----:B------:R-:W-:-:S07]  /*01f0*/  IMAD.U32 R23, RZ, RZ, UR5 ;  /* 0x00000005ff177e24 */ /* 0x000fce000f8e00ff */
.L_x_2:
[----:B------:R-:W-:Y:S01]  /*0200*/  MOV R4, R12 ;  /* 0x0000000c00047202 */ /* 0x000fe20000000f00 */
[----:B------:R-:W-:-:S05]  /*0210*/  IMAD.MOV.U32 R5, RZ, RZ, R23 ;  /* 0x000000ffff057224 */ /* 0x000fca00078e0017 */
[----:B01----:R-:W3:Y:S01]  /*0220*/  LDG.E.U8 R15, desc[UR6][R4.64+-0x1] ;  /* 0xffffff06040f7981 */ /* 0x003ee2000c1e1100 */
[----:B------:R-:W-:Y:S02]  /*0230*/  SHF.R.S32.HI R12, RZ, 0x1f, R13 ;  /* 0x0000001fff0c7819 */ /* 0x000fe4000001140d */
[----:B--2---:R-:W-:-:S04]  /*0240*/  IADD3 R6, P1, P2, R13, 0x3, R2 ;  /* 0x000000030d067810 */ /* 0x004fc80007a3e002 */
[----:B------:R-:W-:-:S05]  /*0250*/  IADD3.X R7, PT, PT, R12, R3, RZ, P1, P2 ;  /* 0x000000030c077210 */ /* 0x000fca0000fe44ff */
[----:B---3--:R1:W-:Y:S04]  /*0260*/  STG.E.U8 desc[UR6][R6.64+-0x3], R15 ;  /* 0xfffffd0f06007986 */ /* 0x0083e8000c101106 */
[----:B------:R-:W2:Y:S04]  /*0270*/  LDG.E.U8 R17, desc[UR6][R4.64] ;  /* 0x0000000604117981 */ /* 0x000ea8000c1e1100 */
[----:B--2---:R1:W-:Y:S04]  /*0280*/  STG.E.U8 desc[UR6][R6.64+-0x2], R17 ;  /* 0xfffffe1106007986 */ /* 0x0043e8000c101106 */
[----:B------:R-:W2:Y:S04]  /*0290*/  LDG.E.U8 R19, desc[UR6][R4.64+0x1] ;  /* 0x0000010604137981 */ /* 0x000ea8000c1e1100 */
[----:B--2---:R1:W-:Y:S04]  /*02a0*/  STG.E.U8 desc[UR6][R6.64+-0x1], R19 ;  /* 0xffffff1306007986 */ /* 0x0043e8000c101106 */
[----:B------:R-:W2:Y:S01]  /*02b0*/  LDG.E.U8 R21, desc[UR6][R4.64+0x2] ;  /* 0x0000020604157981 */ /* 0x000ea2000c1e1100 */
[----:B------:R-:W-:Y:S01]  /*02c0*/  VIADD R11, R11, 0x4 ;  /* 0x000000040b0b7836 */ /* 0x000fe20000000000 */
[----:B------:R-:W-:Y:S01]  /*02d0*/  IADD3 R12, P2, PT, R4, 0x4, RZ ;  /* 0x00000004040c7810 */ /* 0x000fe20007f5e0ff */
[----:B------:R-:W-:-:S03]  /*02e0*/  VIADD R13, R13, 0x4 ;  /* 0x000000040d0d7836 */ /* 0x000fc60000000000 */
[----:B------:R-:W-:Y:S01]  /*02f0*/  ISETP.NE.AND P1, PT, R11, RZ, PT ;  /* 0x000000ff0b00720c */ /* 0x000fe20003f25270 */
[----:B------:R-:W-:Y:S01]  /*0300*/  IMAD.X R23, RZ, RZ, R5, P2 ;  /* 0x000000ffff177224 */ /* 0x000fe200010e0605 */
[----:B--2---:R1:W-:Y:S11]  /*0310*/  STG.E.U8 desc[UR6][R6.64], R21 ;  /* 0x0000001506007986 */ /* 0x0043f6000c101106 */
[----:B------:R-:W-:Y:S05]  /*0320*/  @P1 BRA `(.L_x_2) ;  /* 0xfffffffc00b41947 */ /* 0x000fea000383ffff */
.L_x_1:
[----:B0-----:R-:W-:Y:S05]  /*0330*/  BSYNC.RECONVERGENT B0 ;  /* 0x0000000000007941 */ /* 0x001fea0003800200 */
.L_x_0:
[----:B------:R-:W-:Y:S05]  /*0340*/  @!P0 EXIT ;  /* 0x000000000000894d */ /* 0x000fea0003800000 */
[----:B------:R-:W0:Y:S01]  /*0350*/  LDCU.64 UR4, c[0x0][0x380] ;  /* 0x00007000ff0477ac */ /* 0x000e220008000a00 */
[----:B------:R-:W-:Y:S01]  /*0360*/  IADD3 R9, PT, PT, -R9, R10, RZ ;  /* 0x0000000a09097210 */ /* 0x000fe20007ffe1ff */
[----:B------:R-:W-:Y:S01]  /*0370*/  IMAD.MOV R8, RZ, RZ, -R8 ;  /* 0x000000ffff087224 */ /* 0x000fe200078e0a08 */
[----:B------:R-:W2:Y:S03]  /*0380*/  LDCU.64 UR10, c[0x0][0x388] ;  /* 0x00007100ff0a77ac */ /* 0x000ea60008000a00 */
[----:B------:R-:W-:Y:S01]  /*0390*/  IMAD R0, R0, UR8, R9 ;  /* 0x0000000800007c24 */ /* 0x000fe2000f8e0209 */
[----:B0-----:R-:W-:-:S05]  /*03a0*/  IADD3 R10, P0, PT, R10, UR4, RZ ;  /* 0x000000040a0a7c10 */ /* 0x001fca000ff1e0ff */
[----:B--2---:R-:W-:-:S08]  /*03b0*/  IMAD.X R11, RZ, RZ, UR5, P0 ;  /* 0x00000005ff0b7e24 */ /* 0x004fd000080e06ff */
.L_x_3:
[----:B0-----:R-:W-:Y:S02]  /*03c0*/  IMAD.MOV.U32 R3, RZ, RZ, R11 ;  /* 0x000000ffff037224 */ /* 0x001fe400078e000b */
[----:B------:R-:W-:-:S05]  /*03d0*/  IMAD.MOV.U32 R2, RZ, RZ, R10 ;  /* 0x000000ffff027224 */ /* 0x000fca00078e000a */
[----:B------:R-:W2:Y:S01]  /*03e0*/  LDG.E.U8 R3, desc[UR6][R2.64] ;  /* 0x0000000602037981 */ /* 0x000ea2000c1e1100 */
[----:B------:R-:W-:Y:S02]  /*03f0*/  IADD3 R4, P0, PT, R0, UR10, RZ ;  /* 0x0000000a00047c10 */ /* 0x000fe4000ff1e0ff */
[----:B------:R-:W-:Y:S02]  /*0400*/  IADD3 R8, PT, PT, R8, 0x1, RZ ;  /* 0x0000000108087810 */ /* 0x000fe40007ffe0ff */
[C---:B------:R-:W-:Y:S01]  /*0410*/  LEA.HI.X.SX32 R5, R0.reuse, UR11, 0x1, P0 ;  /* 0x0000000b00057c11 */ /* 0x040fe200080f0eff */
[----:B------:R-:W-:Y:S01]  /*0420*/  VIADD R0, R0, 0x1 ;  /* 0x0000000100007836 */ /* 0x000fe20000000000 */
[----:B------:R-:W-:Y:S02]  /*0430*/  ISETP.NE.AND P0, PT, R8, RZ, PT ;  /* 0x000000ff0800720c */ /* 0x000fe40003f05270 */
[----:B------:R-:W-:-:S05]  /*0440*/  IADD3 R10, P1, PT, R10, 0x1, RZ ;  /* 0x000000010a0a7810 */ /* 0x000fca0007f3e0ff */
[----:B------:R-:W-:Y:S01]  /*0450*/  IMAD.X R11, RZ, RZ, R11, P1 ;  /* 0x000000ffff0b7224 */ /* 0x000fe200008e060b */
[----:B--2---:R0:W-:Y:S05]  /*0460*/  STG.E.U8 desc[UR6][R4.64], R3 ;  /* 0x0000000304007986 */ /* 0x0041ea000c101106 */
[----:B------:R-:W-:Y:S05]  /*0470*/  @P0 BRA `(.L_x_3) ;  /* 0xfffffffc00d00947 */ /* 0x000fea000383ffff */
[----:B------:R-:W-:Y:S05]  /*0480*/  EXIT ;  /* 0x000000000000794d */ /* 0x000fea0003800000 */
.L_x_4:
[----:B------:R-:W-:-:S00]  /*0490*/  BRA `(.L_x_4) ;  /* 0xfffffffc00fc7947 */ /* 0x000fc0000383ffff */
[----:B------:R-:W-:-:S00]  /*04a0*/  NOP ;  /* 0x0000000000007918 */ /* 0x000fc00000000000 */
        /* <DEDUP_REMOVED lines=13> */
.L_x_5:


//--------------------- .nv.shared.reserved.0     --------------------------
	.section	.nv.shared.reserved.0,"aw",@nobits
	.weak		__nv_reservedSMEM_offset_0_alias
	.size		__nv_reservedSMEM_offset_0_alias, 0, 64
	.other		__nv_reservedSMEM_offset_0_alias,@"STO_CUDA_RESERVED_SHARED STV_DEFAULT"
__nv_reservedSMEM_offset_0_alias:
	.zero		0
	.zero		64


//--------------------- .nv.constant0._Z15transformStringPcS_i --------------------------
	.section	.nv.constant0._Z15transformStringPcS_i,"a",@progbits
	.sectionflags	@""
	.align	4
.nv.constant0._Z15transformStringPcS_i:
	.zero		916


//--------------------- SYMBOLS --------------------------

	.type		.nv.reservedSmem.offset0,@object
	.size		.nv.reservedSmem.offset0,0x4
